//
// Generated by NVIDIA NVVM Compiler
//
// Compiler Build ID: CL-36424714
// Cuda compilation tools, release 13.0, V13.0.88
// Based on NVVM 20.0.0
//

.version 9.0
.target sm_100
.address_size 64

	// .globl	_Z5add_0iPfS_

.visible .entry _Z5add_0iPfS_(
	.param .u32 _Z5add_0iPfS__param_0,
	.param .u64 .ptr .align 1 _Z5add_0iPfS__param_1,
	.param .u64 .ptr .align 1 _Z5add_0iPfS__param_2
)
{
	.reg .pred 	%p<7>;
	.reg .b32 	%r<31>;
	.reg .b32 	%f<16>;
	.reg .b64 	%rd<18>;

	ld.param.u32 	%r12, [_Z5add_0iPfS__param_0];
	ld.param.u64 	%rd3, [_Z5add_0iPfS__param_1];
	ld.param.u64 	%rd4, [_Z5add_0iPfS__param_2];
	cvta.to.global.u64 	%rd1, %rd4;
	cvta.to.global.u64 	%rd2, %rd3;
	mov.u32 	%r13, %ctaid.x;
	mov.u32 	%r14, %ntid.x;
	mov.u32 	%r15, %tid.x;
	mad.lo.s32 	%r29, %r13, %r14, %r15;
	mov.u32 	%r16, %nctaid.x;
	mul.lo.s32 	%r2, %r14, %r16;
	setp.ge.s32 	%p1, %r29, %r12;
	@%p1 bra 	$L__BB0_7;
	add.s32 	%r17, %r29, %r2;
	max.s32 	%r18, %r12, %r17;
	setp.lt.s32 	%p2, %r17, %r12;
	selp.u32 	%r19, 1, 0, %p2;
	add.s32 	%r20, %r17, %r19;
	sub.s32 	%r21, %r18, %r20;
	div.u32 	%r22, %r21, %r2;
	add.s32 	%r3, %r22, %r19;
	and.b32  	%r23, %r3, 3;
	setp.eq.s32 	%p3, %r23, 3;
	@%p3 bra 	$L__BB0_4;
	add.s32 	%r24, %r3, 1;
	and.b32  	%r25, %r24, 3;
	neg.s32 	%r27, %r25;
$L__BB0_3:
	.pragma "nounroll";
	mul.wide.s32 	%rd5, %r29, 4;
	add.s64 	%rd6, %rd1, %rd5;
	add.s64 	%rd7, %rd2, %rd5;
	ld.global.f32 	%f1, [%rd7];
	ld.global.f32 	%f2, [%rd6];
	add.f32 	%f3, %f1, %f2;
	st.global.f32 	[%rd6], %f3;
	add.s32 	%r29, %r29, %r2;
	add.s32 	%r27, %r27, 1;
	setp.ne.s32 	%p4, %r27, 0;
	@%p4 bra 	$L__BB0_3;
$L__BB0_4:
	setp.lt.u32 	%p5, %r3, 3;
	@%p5 bra 	$L__BB0_7;
	mul.wide.s32 	%rd11, %r2, 4;
	shl.b32 	%r26, %r2, 2;
$L__BB0_6:
	mul.wide.s32 	%rd8, %r29, 4;
	add.s64 	%rd9, %rd2, %rd8;
	ld.global.f32 	%f4, [%rd9];
	add.s64 	%rd10, %rd1, %rd8;
	ld.global.f32 	%f5, [%rd10];
	add.f32 	%f6, %f4, %f5;
	st.global.f32 	[%rd10], %f6;
	add.s64 	%rd12, %rd9, %rd11;
	ld.global.f32 	%f7, [%rd12];
	add.s64 	%rd13, %rd10, %rd11;
	ld.global.f32 	%f8, [%rd13];
	add.f32 	%f9, %f7, %f8;
	st.global.f32 	[%rd13], %f9;
	add.s64 	%rd14, %rd12, %rd11;
	ld.global.f32 	%f10, [%rd14];
	add.s64 	%rd15, %rd13, %rd11;
	ld.global.f32 	%f11, [%rd15];
	add.f32 	%f12, %f10, %f11;
	st.global.f32 	[%rd15], %f12;
	add.s64 	%rd16, %rd14, %rd11;
	ld.global.f32 	%f13, [%rd16];
	add.s64 	%rd17, %rd15, %rd11;
	ld.global.f32 	%f14, [%rd17];
	add.f32 	%f15, %f13, %f14;
	st.global.f32 	[%rd17], %f15;
	add.s32 	%r29, %r26, %r29;
	setp.lt.s32 	%p6, %r29, %r12;
	@%p6 bra 	$L__BB0_6;
$L__BB0_7:
	ret;

}
	// .globl	_Z5add_1iPfS_
.visible .entry _Z5add_1iPfS_(
	.param .u32 _Z5add_1iPfS__param_0,
	.param .u64 .ptr .align 1 _Z5add_1iPfS__param_1,
	.param .u64 .ptr .align 1 _Z5add_1iPfS__param_2
)
{
	.reg .pred 	%p<2>;
	.reg .b32 	%r<6>;
	.reg .b32 	%f<4>;
	.reg .b64 	%rd<8>;

	ld.param.u32 	%r2, [_Z5add_1iPfS__param_0];
	ld.param.u64 	%rd1, [_Z5add_1iPfS__param_1];
	ld.param.u64 	%rd2, [_Z5add_1iPfS__param_2];
	mov.u32 	%r3, %tid.x;
	mov.u32 	%r4, %ntid.x;
	mov.u32 	%r5, %ctaid.x;
	mad.lo.s32 	%r1, %r4, %r5, %r3;
	setp.ge.s32 	%p1, %r1, %r2;
	@%p1 bra 	$L__BB1_2;
	cvta.to.global.u64 	%rd3, %rd1;
	cvta.to.global.u64 	%rd4, %rd2;
	mul.wide.s32 	%rd5, %r1, 4;
	add.s64 	%rd6, %rd3, %rd5;
	ld.global.f32 	%f1, [%rd6];
	add.s64 	%rd7, %rd4, %rd5;
	ld.global.f32 	%f2, [%rd7];
	add.f32 	%f3, %f1, %f2;
	st.global.f32 	[%rd7], %f3;
$L__BB1_2:
	ret;

}


// ===== COMPILED SASS (sm_100) =====

	.target	sm_100

	.elftype	@"ET_EXEC"


//--------------------- .note.nv.tkinfo           --------------------------
	.section	.note.nv.tkinfo,"",@"SHT_NOTE"
	.sectionflags	@"SHF_NOTE_NV_TKINFO"
	.tkinfo
        /*0018*/ 	.word	0x00000002
        /*0030*/ 	.string	""
        /*0030*/ 	.string	"ptxas"
        /*0030*/ 	.string	"Cuda compilation tools, release 13.0, V13.0.88"
        /*0030*/ 	.string	"Build cuda_13.0.r13.0/compiler.36424714_0"
        /*0030*/ 	.string	"-arch sm_100 -m 64 "



//--------------------- .note.nv.cuinfo           --------------------------
	.section	.note.nv.cuinfo,"",@"SHT_NOTE"
	.sectionflags	@"SHF_NOTE_NV_CUINFO"
        /*0018*/ 	.short	0x0002
        /*001a*/ 	.short	0x0064
        /*001c*/ 	.short	0x0082
	.zero		2


//--------------------- .nv.info                  --------------------------
	.section	.nv.info,"",@"SHT_CUDA_INFO"
	.align	4


	//----- nvinfo : EIATTR_REGCOUNT
	.align		4
        /*0000*/ 	.byte	0x04, 0x2f
        /*0002*/ 	.short	(.L_1 - .L_0)
	.align		4
.L_0:
        /*0004*/ 	.word	index@(_Z5add_0iPfS_)
        /*0008*/ 	.word	0x00000018


	//----- nvinfo : EIATTR_FRAME_SIZE
	.align		4
.L_1:
        /*000c*/ 	.byte	0x04, 0x11
        /*000e*/ 	.short	(.L_3 - .L_2)
	.align		4
.L_2:
        /*0010*/ 	.word	index@(_Z5add_0iPfS_)
        /*0014*/ 	.word	0x00000000


	//----- nvinfo : EIATTR_REGCOUNT
	.align		4
.L_3:
        /*0018*/ 	.byte	0x04, 0x2f
        /*001a*/ 	.short	(.L_5 - .L_4)
	.align		4
.L_4:
        /*001c*/ 	.word	index@(_Z5add_1iPfS_)
        /*0020*/ 	.word	0x0000000a


	//----- nvinfo : EIATTR_FRAME_SIZE
	.align		4
.L_5:
        /*0024*/ 	.byte	0x04, 0x11
        /*0026*/ 	.short	(.L_7 - .L_6)
	.align		4
.L_6:
        /*0028*/ 	.word	index@(_Z5add_1iPfS_)
        /*002c*/ 	.word	0x00000000


	//----- nvinfo : EIATTR_MIN_STACK_SIZE
	.align		4
.L_7:
        /*0030*/ 	.byte	0x04, 0x12
        /*0032*/ 	.short	(.L_9 - .L_8)
	.align		4
.L_8:
        /*0034*/ 	.word	index@(_Z5add_1iPfS_)
        /*0038*/ 	.word	0x00000000


	//----- nvinfo : EIATTR_MIN_STACK_SIZE
	.align		4
.L_9:
        /*003c*/ 	.byte	0x04, 0x12
        /*003e*/ 	.short	(.L_11 - .L_10)
	.align		4
.L_10:
        /*0040*/ 	.word	index@(_Z5add_0iPfS_)
        /*0044*/ 	.word	0x00000000
.L_11:


//--------------------- .nv.compat                --------------------------
	.section	.nv.compat,"",@"SHT_CUDA_COMPAT_INFO"
	.align	4
        /*0000*/ 	.byte	0x02, 0x09, 0x00, 0x00, 0x02, 0x02, 0x01, 0x00, 0x02, 0x05, 0x05, 0x00, 0x03, 0x07, 0x01, 0x01
        /*0010*/ 	.byte	0x02, 0x03, 0x00, 0x00, 0x02, 0x06, 0x01, 0x00, 0x04, 0x0b, 0x08, 0x00, 0x09, 0x00, 0x00, 0x00
        /*0020*/ 	.byte	0x00, 0x00, 0x00, 0x00


//--------------------- .nv.info._Z5add_1iPfS_    --------------------------
	.section	.nv.info._Z5add_1iPfS_,"",@"SHT_CUDA_INFO"
	.sectionflags	@""
	.align	4


	//----- nvinfo : EIATTR_CUDA_API_VERSION
	.align		4
        /*0000*/ 	.byte	0x04, 0x37
        /*0002*/ 	.short	(.L_13 - .L_12)
.L_12:
        /*0004*/ 	.word	0x00000082


	//----- nvinfo : EIATTR_KPARAM_INFO
	.align		4
.L_13:
        /*0008*/ 	.byte	0x04, 0x17
        /*000a*/ 	.short	(.L_15 - .L_14)
.L_14:
        /*000c*/ 	.word	0x00000000
        /*0010*/ 	.short	0x0002
        /*0012*/ 	.short	0x0010
        /*0014*/ 	.byte	0x00, 0xf5, 0x21, 0x00


	//----- nvinfo : EIATTR_KPARAM_INFO
	.align		4
.L_15:
        /*0018*/ 	.byte	0x04, 0x17
        /*001a*/ 	.short	(.L_17 - .L_16)
.L_16:
        /*001c*/ 	.word	0x00000000
        /*0020*/ 	.short	0x0001
        /*0022*/ 	.short	0x0008
        /*0024*/ 	.byte	0x00, 0xf5, 0x21, 0x00


	//----- nvinfo : EIATTR_KPARAM_INFO
	.align		4
.L_17:
        /*0028*/ 	.byte	0x04, 0x17
        /*002a*/ 	.short	(.L_19 - .L_18)
.L_18:
        /*002c*/ 	.word	0x00000000
        /*0030*/ 	.short	0x0000
        /*0032*/ 	.short	0x0000
        /*0034*/ 	.byte	0x00, 0xf0, 0x11, 0x00


	//----- nvinfo : EIATTR_SPARSE_MMA_MASK
	.align		4
.L_19:
        /*0038*/ 	.byte	0x03, 0x50
        /*003a*/ 	.short	0x0000


	//----- nvinfo : EIATTR_MAXREG_COUNT
	.align		4
        /*003c*/ 	.byte	0x03, 0x1b
        /*003e*/ 	.short	0x00ff


	//----- nvinfo : EIATTR_MERCURY_ISA_VERSION
	.align		4
        /*0040*/ 	.byte	0x03, 0x5f
        /*0042*/ 	.short	0x0101


	//----- nvinfo : EIATTR_VRC_CTA_INIT_COUNT
	.align		4
        /*0044*/ 	.byte	0x02, 0x4a
	.zero		1
	.zero		1


	//----- nvinfo : EIATTR_EXIT_INSTR_OFFSETS
	.align		4
        /*0048*/ 	.byte	0x04, 0x1c
        /*004a*/ 	.short	(.L_21 - .L_20)


	//   ....[0]....
.L_20:
        /*004c*/ 	.word	0x00000070


	//   ....[1]....
        /*0050*/ 	.word	0x00000110


	//----- nvinfo : EIATTR_CBANK_PARAM_SIZE
	.align		4
.L_21:
        /*0054*/ 	.byte	0x03, 0x19
        /*0056*/ 	.short	0x0018


	//----- nvinfo : EIATTR_PARAM_CBANK
	.align		4
        /*0058*/ 	.byte	0x04, 0x0a
        /*005a*/ 	.short	(.L_23 - .L_22)
	.align		4
.L_22:
        /*005c*/ 	.word	index@(.nv.constant0._Z5add_1iPfS_)
        /*0060*/ 	.short	0x0380
        /*0062*/ 	.short	0x0018


	//----- nvinfo : EIATTR_SW_WAR
	.align		4
.L_23:
        /*0064*/ 	.byte	0x04, 0x36
        /*0066*/ 	.short	(.L_25 - .L_24)
.L_24:
        /*0068*/ 	.word	0x00000008
.L_25:


//--------------------- .nv.info._Z5add_0iPfS_    --------------------------
	.section	.nv.info._Z5add_0iPfS_,"",@"SHT_CUDA_INFO"
	.sectionflags	@""
	.align	4


	//----- nvinfo : EIATTR_CUDA_API_VERSION
	.align		4
        /*0000*/ 	.byte	0x04, 0x37
        /*0002*/ 	.short	(.L_27 - .L_26)
.L_26:
        /*0004*/ 	.word	0x00000082


	//----- nvinfo : EIATTR_KPARAM_INFO
	.align		4
.L_27:
        /*0008*/ 	.byte	0x04, 0x17
        /*000a*/ 	.short	(.L_29 - .L_28)
.L_28:
        /*000c*/ 	.word	0x00000000
        /*0010*/ 	.short	0x0002
        /*0012*/ 	.short	0x0010
        /*0014*/ 	.byte	0x00, 0xf5, 0x21, 0x00


	//----- nvinfo : EIATTR_KPARAM_INFO
	.align		4
.L_29:
        /*0018*/ 	.byte	0x04, 0x17
        /*001a*/ 	.short	(.L_31 - .L_30)
.L_30:
        /*001c*/ 	.word	0x00000000
        /*0020*/ 	.short	0x0001
        /*0022*/ 	.short	0x0008
        /*0024*/ 	.byte	0x00, 0xf5, 0x21, 0x00


	//----- nvinfo : EIATTR_KPARAM_INFO
	.align		4
.L_31:
        /*0028*/ 	.byte	0x04, 0x17
        /*002a*/ 	.short	(.L_33 - .L_32)
.L_32:
        /*002c*/ 	.word	0x00000000
        /*0030*/ 	.short	0x0000
        /*0032*/ 	.short	0x0000
        /*0034*/ 	.byte	0x00, 0xf0, 0x11, 0x00


	//----- nvinfo : EIATTR_SPARSE_MMA_MASK
	.align		4
.L_33:
        /*0038*/ 	.byte	0x03, 0x50
        /*003a*/ 	.short	0x0000


	//----- nvinfo : EIATTR_MAXREG_COUNT
	.align		4
        /*003c*/ 	.byte	0x03, 0x1b
        /*003e*/ 	.short	0x00ff


	//----- nvinfo : EIATTR_MERCURY_ISA_VERSION
	.align		4
        /*0040*/ 	.byte	0x03, 0x5f
        /*0042*/ 	.short	0x0101


	//----- nvinfo : EIATTR_VRC_CTA_INIT_COUNT
	.align		4
        /*0044*/ 	.byte	0x02, 0x4a
	.zero		1
	.zero		1


	//----- nvinfo : EIATTR_EXIT_INSTR_OFFSETS
	.align		4
        /*0048*/ 	.byte	0x04, 0x1c
        /*004a*/ 	.short	(.L_35 - .L_34)


	//   ....[0]....
.L_34:
        /*004c*/ 	.word	0x00000090


	//   ....[1]....
        /*0050*/ 	.word	0x00000380


	//   ....[2]....
        /*0054*/ 	.word	0x00000560


	//----- nvinfo : EIATTR_CRS_STACK_SIZE
	.align		4
.L_35:
        /*0058*/ 	.byte	0x04, 0x1e
        /*005a*/ 	.short	(.L_37 - .L_36)
.L_36:
        /*005c*/ 	.word	0x00000000


	//----- nvinfo : EIATTR_CBANK_PARAM_SIZE
	.align		4
.L_37:
        /*0060*/ 	.byte	0x03, 0x19
        /*0062*/ 	.short	0x0018


	//----- nvinfo : EIATTR_PARAM_CBANK
	.align		4
        /*0064*/ 	.byte	0x04, 0x0a
        /*0066*/ 	.short	(.L_39 - .L_38)
	.align		4
.L_38:
        /*0068*/ 	.word	index@(.nv.constant0._Z5add_0iPfS_)
        /*006c*/ 	.short	0x0380
        /*006e*/ 	.short	0x0018


	//----- nvinfo : EIATTR_SW_WAR
	.align		4
.L_39:
        /*0070*/ 	.byte	0x04, 0x36
        /*0072*/ 	.short	(.L_41 - .L_40)
.L_40:
        /*0074*/ 	.word	0x00000008
.L_41:


//--------------------- .nv.callgraph             --------------------------
	.section	.nv.callgraph,"",@"SHT_CUDA_CALLGRAPH"
	.align	4
	.sectionentsize	8
	.align		4
        /*0000*/ 	.word	0x00000000
	.align		4
        /*0004*/ 	.word	0xffffffff
	.align		4
        /*0008*/ 	.word	0x00000000
	.align		4
        /*000c*/ 	.word	0xfffffffe
	.align		4
        /*0010*/ 	.word	0x00000000
	.align		4
        /*0014*/ 	.word	0xfffffffd
	.align		4
        /*0018*/ 	.word	0x00000000
	.align		4
        /*001c*/ 	.word	0xfffffffc


//--------------------- .text._Z5add_1iPfS_       --------------------------
	.section	.text._Z5add_1iPfS_,"ax",@progbits
	.align	128
        .global         _Z5add_1iPfS_
        .type           _Z5add_1iPfS_,@function
        .size           _Z5add_1iPfS_,(.L_x_6 - _Z5add_1iPfS_)
        .other          _Z5add_1iPfS_,@"STO_CUDA_ENTRY STV_DEFAULT"
_Z5add_1iPfS_:
.text._Z5add_1iPfS_:
[----:B------:R-:W-:Y:S01]  /*0000*/  LDC R1, c[0x0][0x37c] ;  /* 0x0000df00ff017b82 */ /* 0x000fe20000000800 */
[----:B------:R-:W0:Y:S01]  /*0010*/  S2R R7, SR_TID.X ;  /* 0x0000000000077919 */ /* 0x000e220000002100 */
[----:B------:R-:W0:Y:S01]  /*0020*/  LDCU UR4, c[0x0][0x360] ;  /* 0x00006c00ff0477ac */ /* 0x000e220008000800 */
[----:B------:R-:W0:Y:S01]  /*0030*/  S2R R0, SR_CTAID.X ;  /* 0x0000000000007919 */ /* 0x000e220000002500 */
[----:B------:R-:W1:Y:S01]  /*0040*/  LDCU UR5, c[0x0][0x380] ;  /* 0x00007000ff0577ac */ /* 0x000e620008000800 */
[----:B0-----:R-:W-:-:S05]  /*0050*/  IMAD R7, R0, UR4, R7 ;  /* 0x0000000400077c24 */ /* 0x001fca000f8e0207 */
[----:B-1----:R-:W-:-:S13]  /*0060*/  ISETP.GE.AND P0, PT, R7, UR5, PT ;  /* 0x0000000507007c0c */ /* 0x002fda000bf06270 */
[----:B------:R-:W-:Y:S05]  /*0070*/  @P0 EXIT ;  /* 0x000000000000094d */ /* 0x000fea0003800000 */
[----:B------:R-:W0:Y:S01]  /*0080*/  LDC.64 R2, c[0x0][0x388] ;  /* 0x0000e200ff027b82 */ /* 0x000e220000000a00 */
[----:B------:R-:W1:Y:S07]  /*0090*/  LDCU.64 UR4, c[0x0][0x358] ;  /* 0x00006b00ff0477ac */ /* 0x000e6e0008000a00 */
[----:B------:R-:W2:Y:S01]  /*00a0*/  LDC.64 R4, c[0x0][0x390] ;  /* 0x0000e400ff047b82 */ /* 0x000ea20000000a00 */
[----:B0-----:R-:W-:-:S06]  /*00b0*/  IMAD.WIDE R2, R7, 0x4, R2 ;  /* 0x0000000407027825 */ /* 0x001fcc00078e0202 */
[----:B-1----:R-:W3:Y:S01]  /*00c0*/  LDG.E R2, desc[UR4][R2.64] ;  /* 0x0000000402027981 */ /* 0x002ee2000c1e1900 */
[----:B--2---:R-:W-:-:S05]  /*00d0*/  IMAD.WIDE R4, R7, 0x4, R4 ;  /* 0x0000000407047825 */ /* 0x004fca00078e0204 */
[----:B------:R-:W3:Y:S02]  /*00e0*/  LDG.E R7, desc[UR4][R4.64] ;  /* 0x0000000404077981 */ /* 0x000ee4000c1e1900 */
[----:B---3--:R-:W-:-:S05]  /*00f0*/  FADD R7, R2, R7 ;  /* 0x0000000702077221 */ /* 0x008fca0000000000 */
[----:B------:R-:W-:Y:S01]  /*0100*/  STG.E desc[UR4][R4.64], R7 ;  /* 0x0000000704007986 */ /* 0x000fe2000c101904 */
[----:B------:R-:W-:Y:S05]  /*0110*/  EXIT ;  /* 0x000000000000794d */ /* 0x000fea0003800000 */
.L_x_0:
[----:B------:R-:W-:-:S00]  /*0120*/  BRA `(.L_x_0) ;  /* 0xfffffffc00fc7947 */ /* 0x000fc0000383ffff */
[----:B------:R-:W-:-:S00]  /*0130*/  NOP ;  /* 0x0000000000007918 */ /* 0x000fc00000000000 */
        /* <DEDUP_REMOVED lines=12> */
.L_x_6:


//--------------------- .text._Z5add_0iPfS_       --------------------------
	.section	.text._Z5add_0iPfS_,"ax",@progbits
	.align	128
        .global         _Z5add_0iPfS_
        .type           _Z5add_0iPfS_,@function
        .size           _Z5add_0iPfS_,(.L_x_7 - _Z5add_0iPfS_)
        .other          _Z5add_0iPfS_,@"STO_CUDA_ENTRY STV_DEFAULT"
_Z5add_0iPfS_:
.text._Z5add_0iPfS_:
[----:B------:R-:W-:Y:S01]  /*0000*/  LDC R1, c[0x0][0x37c] ;  /* 0x0000df00ff017b82 */ /* 0x000fe20000000800 */
[----:B------:R-:W0:Y:S07]  /*0010*/  S2R R3, SR_TID.X ;  /* 0x0000000000037919 */ /* 0x000e2e0000002100 */
[----:B------:R-:W0:Y:S01]  /*0020*/  S2UR UR4, SR_CTAID.X ;  /* 0x00000000000479c3 */ /* 0x000e220000002500 */
[----:B------:R-:W1:Y:S07]  /*0030*/  LDCU UR6, c[0x0][0x380] ;  /* 0x00007000ff0677ac */ /* 0x000e6e0008000800 */
[----:B------:R-:W0:Y:S01]  /*0040*/  LDC R0, c[0x0][0x360] ;  /* 0x0000d800ff007b82 */ /* 0x000e220000000800 */
[----:B------:R-:W2:Y:S01]  /*0050*/  LDCU UR5, c[0x0][0x370] ;  /* 0x00006e00ff0577ac */ /* 0x000ea20008000800 */
[----:B0-----:R-:W-:-:S02]  /*0060*/  IMAD R3, R0, UR4, R3 ;  /* 0x0000000400037c24 */ /* 0x001fc4000f8e0203 */
[----:B--2---:R-:W-:-:S03]  /*0070*/  IMAD R0, R0, UR5, RZ ;  /* 0x0000000500007c24 */ /* 0x004fc6000f8e02ff */
[----:B-1----:R-:W-:-:S13]  /*0080*/  ISETP.GE.AND P0, PT, R3, UR6, PT ;  /* 0x0000000603007c0c */ /* 0x002fda000bf06270 */
[----:B------:R-:W-:Y:S05]  /*0090*/  @P0 EXIT ;  /* 0x000000000000094d */ /* 0x000fea0003800000 */
[----:B------:R-:W0:Y:S01]  /*00a0*/  I2F.U32.RP R8, R0 ;  /* 0x0000000000087306 */ /* 0x000e220000209000 */
[C---:B------:R-:W-:Y:S01]  /*00b0*/  IMAD.IADD R2, R0.reuse, 0x1, R3 ;  /* 0x0000000100027824 */ /* 0x040fe200078e0203 */
[----:B------:R-:W-:Y:S01]  /*00c0*/  IADD3 R9, PT, PT, RZ, -R0, RZ ;  /* 0x80000000ff097210 */ /* 0x000fe20007ffe0ff */
[----:B------:R-:W1:Y:S01]  /*00d0*/  LDCU.64 UR4, c[0x0][0x358] ;  /* 0x00006b00ff0477ac */ /* 0x000e620008000a00 */
[----:B------:R-:W-:Y:S01]  /*00e0*/  ISETP.NE.U32.AND P2, PT, R0, RZ, PT ;  /* 0x000000ff0000720c */ /* 0x000fe20003f45070 */
[----:B------:R-:W-:Y:S01]  /*00f0*/  BSSY.RECONVERGENT B0, `(.L_x_1) ;  /* 0x0000028000007945 */ /* 0x000fe20003800200 */
[C---:B------:R-:W-:Y:S02]  /*0100*/  ISETP.GE.AND P0, PT, R2.reuse, UR6, PT ;  /* 0x0000000602007c0c */ /* 0x040fe4000bf06270 */
[----:B------:R-:W-:Y:S02]  /*0110*/  VIMNMX R7, PT, PT, R2, UR6, !PT ;  /* 0x0000000602077c48 */ /* 0x000fe4000ffe0100 */
[----:B------:R-:W-:-:S04]  /*0120*/  SEL R6, RZ, 0x1, P0 ;  /* 0x00000001ff067807 */ /* 0x000fc80000000000 */
[----:B------:R-:W-:Y:S01]  /*0130*/  IADD3 R7, PT, PT, R7, -R2, -R6 ;  /* 0x8000000207077210 */ /* 0x000fe20007ffe806 */
[----:B0-----:R-:W0:Y:S02]  /*0140*/  MUFU.RCP R8, R8 ;  /* 0x0000000800087308 */ /* 0x001e240000001000 */
[----:B0-----:R-:W-:-:S06]  /*0150*/  IADD3 R4, PT, PT, R8, 0xffffffe, RZ ;  /* 0x0ffffffe08047810 */ /* 0x001fcc0007ffe0ff */
[----:B------:R0:W2:Y:S02]  /*0160*/  F2I.FTZ.U32.TRUNC.NTZ R5, R4 ;  /* 0x0000000400057305 */ /* 0x0000a4000021f000 */
[----:B0-----:R-:W-:Y:S02]  /*0170*/  HFMA2 R4, -RZ, RZ, 0, 0 ;  /* 0x00000000ff047431 */ /* 0x001fe400000001ff */
[----:B--2---:R-:W-:-:S04]  /*0180*/  IMAD R9, R9, R5, RZ ;  /* 0x0000000509097224 */ /* 0x004fc800078e02ff */
[----:B------:R-:W-:-:S06]  /*0190*/  IMAD.HI.U32 R8, R5, R9, R4 ;  /* 0x0000000905087227 */ /* 0x000fcc00078e0004 */
[----:B------:R-:W-:-:S05]  /*01a0*/  IMAD.HI.U32 R5, R8, R7, RZ ;  /* 0x0000000708057227 */ /* 0x000fca00078e00ff */
[----:B------:R-:W-:-:S05]  /*01b0*/  IADD3 R2, PT, PT, -R5, RZ, RZ ;  /* 0x000000ff05027210 */ /* 0x000fca0007ffe1ff */
[----:B------:R-:W-:-:S05]  /*01c0*/  IMAD R7, R0, R2, R7 ;  /* 0x0000000200077224 */ /* 0x000fca00078e0207 */
[----:B------:R-:W-:-:S13]  /*01d0*/  ISETP.GE.U32.AND P0, PT, R7, R0, PT ;  /* 0x000000000700720c */ /* 0x000fda0003f06070 */
[----:B------:R-:W-:Y:S01]  /*01e0*/  @P0 IMAD.IADD R7, R7, 0x1, -R0 ;  /* 0x0000000107070824 */ /* 0x000fe200078e0a00 */
[----:B------:R-:W-:-:S04]  /*01f0*/  @P0 IADD3 R5, PT, PT, R5, 0x1, RZ ;  /* 0x0000000105050810 */ /* 0x000fc80007ffe0ff */
[----:B------:R-:W-:-:S13]  /*0200*/  ISETP.GE.U32.AND P1, PT, R7, R0, PT ;  /* 0x000000000700720c */ /* 0x000fda0003f26070 */
[----:B------:R-:W-:Y:S02]  /*0210*/  @P1 IADD3 R5, PT, PT, R5, 0x1, RZ ;  /* 0x0000000105051810 */ /* 0x000fe40007ffe0ff */
[----:B------:R-:W-:-:S05]  /*0220*/  @!P2 LOP3.LUT R5, RZ, R0, RZ, 0x33, !PT ;  /* 0x00000000ff05a212 */ /* 0x000fca00078e33ff */
[----:B------:R-:W-:-:S05]  /*0230*/  IMAD.IADD R2, R6, 0x1, R5 ;  /* 0x0000000106027824 */ /* 0x000fca00078e0205 */
[C---:B------:R-:W-:Y:S02]  /*0240*/  LOP3.LUT R4, R2.reuse, 0x3, RZ, 0xc0, !PT ;  /* 0x0000000302047812 */ /* 0x040fe400078ec0ff */
[----:B------:R-:W-:Y:S02]  /*0250*/  ISETP.GE.U32.AND P1, PT, R2, 0x3, PT ;  /* 0x000000030200780c */ /* 0x000fe40003f26070 */
[----:B------:R-:W-:-:S13]  /*0260*/  ISETP.NE.AND P0, PT, R4, 0x3, PT ;  /* 0x000000030400780c */ /* 0x000fda0003f05270 */
[----:B-1----:R-:W-:Y:S05]  /*0270*/  @!P0 BRA `(.L_x_2) ;  /* 0x00000000003c8947 */ /* 0x002fea0003800000 */
[----:B------:R-:W0:Y:S01]  /*0280*/  LDC.64 R8, c[0x0][0x390] ;  /* 0x0000e400ff087b82 */ /* 0x000e220000000a00 */
[----:B------:R-:W-:-:S04]  /*0290*/  IADD3 R2, PT, PT, R2, 0x1, RZ ;  /* 0x0000000102027810 */ /* 0x000fc80007ffe0ff */
[----:B------:R-:W-:-:S03]  /*02a0*/  LOP3.LUT R2, R2, 0x3, RZ, 0xc0, !PT ;  /* 0x0000000302027812 */ /* 0x000fc600078ec0ff */
[----:B------:R-:W1:Y:S01]  /*02b0*/  LDC.64 R10, c[0x0][0x388] ;  /* 0x0000e200ff0a7b82 */ /* 0x000e620000000a00 */
[----:B------:R-:W-:-:S07]  /*02c0*/  IADD3 R2, PT, PT, -R2, RZ, RZ ;  /* 0x000000ff02027210 */ /* 0x000fce0007ffe1ff */
.L_x_3:
[----:B-1----:R-:W-:-:S04]  /*02d0*/  IMAD.WIDE R6, R3, 0x4, R10 ;  /* 0x0000000403067825 */ /* 0x002fc800078e020a */
[----:B0-2---:R-:W-:Y:S02]  /*02e0*/  IMAD.WIDE R4, R3, 0x4, R8 ;  /* 0x0000000403047825 */ /* 0x005fe400078e0208 */
[----:B------:R-:W2:Y:S04]  /*02f0*/  LDG.E R6, desc[UR4][R6.64] ;  /* 0x0000000406067981 */ /* 0x000ea8000c1e1900 */
[----:B------:R-:W2:Y:S01]  /*0300*/  LDG.E R13, desc[UR4][R4.64] ;  /* 0x00000004040d7981 */ /* 0x000ea2000c1e1900 */
[----:B------:R-:W-:Y:S01]  /*0310*/  VIADD R2, R2, 0x1 ;  /* 0x0000000102027836 */ /* 0x000fe20000000000 */
[----:B------:R-:W-:-:S04]  /*0320*/  IADD3 R3, PT, PT, R0, R3, RZ ;  /* 0x0000000300037210 */ /* 0x000fc80007ffe0ff */
[----:B------:R-:W-:Y:S01]  /*0330*/  ISETP.NE.AND P0, PT, R2, RZ, PT ;  /* 0x000000ff0200720c */ /* 0x000fe20003f05270 */
[----:B--2---:R-:W-:-:S05]  /*0340*/  FADD R13, R6, R13 ;  /* 0x0000000d060d7221 */ /* 0x004fca0000000000 */
[----:B------:R2:W-:Y:S07]  /*0350*/  STG.E desc[UR4][R4.64], R13 ;  /* 0x0000000d04007986 */ /* 0x0005ee000c101904 */
[----:B------:R-:W-:Y:S05]  /*0360*/  @P0 BRA `(.L_x_3) ;  /* 0xfffffffc00d80947 */ /* 0x000fea000383ffff */
.L_x_2:
[----:B------:R-:W-:Y:S05]  /*0370*/  BSYNC.RECONVERGENT B0 ;  /* 0x0000000000007941 */ /* 0x000fea0003800200 */
.L_x_1:
[----:B------:R-:W-:Y:S05]  /*0380*/  @!P1 EXIT ;  /* 0x000000000000994d */ /* 0x000fea0003800000 */
.L_x_4:
[----:B-12---:R-:W0:Y:S08]  /*0390*/  LDC.64 R4, c[0x0][0x388] ;  /* 0x0000e200ff047b82 */ /* 0x006e300000000a00 */
[----:B------:R-:W1:Y:S01]  /*03a0*/  LDC.64 R6, c[0x0][0x390] ;  /* 0x0000e400ff067b82 */ /* 0x000e620000000a00 */
[----:B0-----:R-:W-:-:S05]  /*03b0*/  IMAD.WIDE R12, R3, 0x4, R4 ;  /* 0x00000004030c7825 */ /* 0x001fca00078e0204 */
[----:B------:R-:W2:Y:S01]  /*03c0*/  LDG.E R2, desc[UR4][R12.64] ;  /* 0x000000040c027981 */ /* 0x000ea2000c1e1900 */
[----:B-1----:R-:W-:-:S05]  /*03d0*/  IMAD.WIDE R14, R3, 0x4, R6 ;  /* 0x00000004030e7825 */ /* 0x002fca00078e0206 */
[----:B------:R-:W2:Y:S01]  /*03e0*/  LDG.E R5, desc[UR4][R14.64] ;  /* 0x000000040e057981 */ /* 0x000ea2000c1e1900 */
[----:B------:R-:W-:-:S04]  /*03f0*/  IMAD.WIDE R6, R0, 0x4, R14 ;  /* 0x0000000400067825 */ /* 0x000fc800078e020e */
[----:B--2---:R-:W-:Y:S01]  /*0400*/  FADD R17, R2, R5 ;  /* 0x0000000502117221 */ /* 0x004fe20000000000 */
[----:B------:R-:W-:-:S04]  /*0410*/  IMAD.WIDE R4, R0, 0x4, R12 ;  /* 0x0000000400047825 */ /* 0x000fc800078e020c */
[----:B------:R0:W-:Y:S04]  /*0420*/  STG.E desc[UR4][R14.64], R17 ;  /* 0x000000110e007986 */ /* 0x0001e8000c101904 */
[----:B------:R-:W2:Y:S04]  /*0430*/  LDG.E R2, desc[UR4][R4.64] ;  /* 0x0000000404027981 */ /* 0x000ea8000c1e1900 */
[----:B------:R-:W2:Y:S01]  /*0440*/  LDG.E R9, desc[UR4][R6.64] ;  /* 0x0000000406097981 */ /* 0x000ea2000c1e1900 */
[----:B------:R-:W-:-:S04]  /*0450*/  IMAD.WIDE R10, R0, 0x4, R6 ;  /* 0x00000004000a7825 */ /* 0x000fc800078e0206 */
[----:B--2---:R-:W-:Y:S01]  /*0460*/  FADD R19, R2, R9 ;  /* 0x0000000902137221 */ /* 0x004fe20000000000 */
[----:B------:R-:W-:-:S04]  /*0470*/  IMAD.WIDE R8, R0, 0x4, R4 ;  /* 0x0000000400087825 */ /* 0x000fc800078e0204 */
[----:B------:R1:W-:Y:S04]  /*0480*/  STG.E desc[UR4][R6.64], R19 ;  /* 0x0000001306007986 */ /* 0x0003e8000c101904 */
[----:B------:R-:W2:Y:S04]  /*0490*/  LDG.E R2, desc[UR4][R8.64] ;  /* 0x0000000408027981 */ /* 0x000ea8000c1e1900 */
[----:B------:R-:W2:Y:S01]  /*04a0*/  LDG.E R13, desc[UR4][R10.64] ;  /* 0x000000040a0d7981 */ /* 0x000ea2000c1e1900 */
[----:B0-----:R-:W-:-:S04]  /*04b0*/  IMAD.WIDE R14, R0, 0x4, R10 ;  /* 0x00000004000e7825 */ /* 0x001fc800078e020a */
[----:B--2---:R-:W-:Y:S01]  /*04c0*/  FADD R21, R2, R13 ;  /* 0x0000000d02157221 */ /* 0x004fe20000000000 */
[----:B------:R-:W-:-:S04]  /*04d0*/  IMAD.WIDE R12, R0, 0x4, R8 ;  /* 0x00000004000c7825 */ /* 0x000fc800078e0208 */
[----:B------:R1:W-:Y:S04]  /*04e0*/  STG.E desc[UR4][R10.64], R21 ;  /* 0x000000150a007986 */ /* 0x0003e8000c101904 */
[----:B------:R-:W2:Y:S04]  /*04f0*/  LDG.E R12, desc[UR4][R12.64] ;  /* 0x000000040c0c7981 */ /* 0x000ea8000c1e1900 */
[----:B------:R-:W2:Y:S01]  /*0500*/  LDG.E R5, desc[UR4][R14.64] ;  /* 0x000000040e057981 */ /* 0x000ea2000c1e1900 */
[----:B------:R-:W-:-:S04]  /*0510*/  LEA R3, R0, R3, 0x2 ;  /* 0x0000000300037211 */ /* 0x000fc800078e10ff */
[----:B------:R-:W-:Y:S01]  /*0520*/  ISETP.GE.AND P0, PT, R3, UR6, PT ;  /* 0x0000000603007c0c */ /* 0x000fe2000bf06270 */
[----:B--2---:R-:W-:-:S05]  /*0530*/  FADD R5, R12, R5 ;  /* 0x000000050c057221 */ /* 0x004fca0000000000 */
[----:B------:R1:W-:Y:S07]  /*0540*/  STG.E desc[UR4][R14.64], R5 ;  /* 0x000000050e007986 */ /* 0x0003ee000c101904 */
[----:B------:R-:W-:Y:S05]  /*0550*/  @!P0 BRA `(.L_x_4) ;  /* 0xfffffffc008c8947 */ /* 0x000fea000383ffff */
[----:B------:R-:W-:Y:S05]  /*0560*/  EXIT ;  /* 0x000000000000794d */ /* 0x000fea0003800000 */
.L_x_5:
        /* <DEDUP_REMOVED lines=9> */
.L_x_7:


//--------------------- .nv.shared.reserved.0     --------------------------
	.section	.nv.shared.reserved.0,"aw",@nobits
	.weak		__nv_reservedSMEM_offset_0_alias
	.size		__nv_reservedSMEM_offset_0_alias, 0, 64
	.other		__nv_reservedSMEM_offset_0_alias,@"STO_CUDA_RESERVED_SHARED STV_DEFAULT"
__nv_reservedSMEM_offset_0_alias:
	.zero		0
	.zero		64


//--------------------- .nv.constant0._Z5add_1iPfS_ --------------------------
	.section	.nv.constant0._Z5add_1iPfS_,"a",@progbits
	.sectionflags	@""
	.align	4
.nv.constant0._Z5add_1iPfS_:
	.zero		920


//--------------------- .nv.constant0._Z5add_0iPfS_ --------------------------
	.section	.nv.constant0._Z5add_0iPfS_,"a",@progbits
	.sectionflags	@""
	.align	4
.nv.constant0._Z5add_0iPfS_:
	.zero		920


//--------------------- SYMBOLS --------------------------

	.type		.nv.reservedSmem.offset0,@object
	.size		.nv.reservedSmem.offset0,0x4
